	.headerflags	@"EF_CUDA_TEXMODE_UNIFIED EF_CUDA_64BIT_ADDRESS EF_CUDA_ACCELERATORS EF_CUDA_SM90 EF_CUDA_VIRTUAL_SM(EF_CUDA_SM90)"
	.elftype	@"ET_EXEC"


//--------------------- .nv.info                  --------------------------
	.section	.nv.info,"",@"SHT_CUDA_INFO"
	.align	4


	//----- nvinfo : EIATTR_REGCOUNT
	.align		4
        /*0000*/ 	.byte	0x04, 0x2f
        /*0002*/ 	.short	(.L_3 - .L_2)
	.align		4
.L_2:
        /*0004*/ 	.word	index@(triton_poi_fused__native_batch_norm_legit_no_training_relu_15)
        /*0008*/ 	.word	0x00000012


	//----- nvinfo : EIATTR_MIN_STACK_SIZE
	.align		4
.L_3:
        /*000c*/ 	.byte	0x04, 0x12
        /*000e*/ 	.short	(.L_5 - .L_4)
	.align		4
.L_4:
        /*0010*/ 	.word	index@(triton_poi_fused__native_batch_norm_legit_no_training_relu_15)
        /*0014*/ 	.word	0x00000000


	//----- nvinfo : EIATTR_FRAME_SIZE
	.align		4
.L_5:
        /*0018*/ 	.byte	0x04, 0x11
        /*001a*/ 	.short	(.L_7 - .L_6)
	.align		4
.L_6:
        /*001c*/ 	.word	index@(triton_poi_fused__native_batch_norm_legit_no_training_relu_15)
        /*0020*/ 	.word	0x00000000


	//----- nvinfo : EIATTR_MIN_STACK_SIZE
	.align		4
.L_7:
        /*0024*/ 	.byte	0x04, 0x12
        /*0026*/ 	.short	(.L_9 - .L_8)
	.align		4
.L_8:
        /*0028*/ 	.word	index@(triton_poi_fused__native_batch_norm_legit_no_training_relu_15)
        /*002c*/ 	.word	0x00000000
.L_9:


//--------------------- .nv.info.triton_poi_fused__native_batch_norm_legit_no_training_relu_15 --------------------------
	.section	.nv.info.triton_poi_fused__native_batch_norm_legit_no_training_relu_15,"",@"SHT_CUDA_INFO"
	.sectionflags	@""
	.align	4


	//----- nvinfo : EIATTR_CUDA_API_VERSION
	.align		4
        /*0000*/ 	.byte	0x04, 0x37
        /*0002*/ 	.short	(.L_11 - .L_10)
.L_10:
        /*0004*/ 	.word	0x0000007c


	//----- nvinfo : EIATTR_KPARAM_INFO
	.align		4
.L_11:
        /*0008*/ 	.byte	0x04, 0x17
        /*000a*/ 	.short	(.L_13 - .L_12)
.L_12:
        /*000c*/ 	.word	0x00000000
        /*0010*/ 	.short	0x0006
        /*0012*/ 	.short	0x0030
        /*0014*/ 	.byte	0x00, 0xf0, 0x11, 0x00


	//----- nvinfo : EIATTR_KPARAM_INFO
	.align		4
.L_13:
        /*0018*/ 	.byte	0x04, 0x17
        /*001a*/ 	.short	(.L_15 - .L_14)
.L_14:
        /*001c*/ 	.word	0x00000000
        /*0020*/ 	.short	0x0005
        /*0022*/ 	.short	0x0028
        /*0024*/ 	.byte	0x00, 0xf4, 0x21, 0x00


	//----- nvinfo : EIATTR_KPARAM_INFO
	.align		4
.L_15:
        /*0028*/ 	.byte	0x04, 0x17
        /*002a*/ 	.short	(.L_17 - .L_16)
.L_16:
        /*002c*/ 	.word	0x00000000
        /*0030*/ 	.short	0x0004
        /*0032*/ 	.short	0x0020
        /*0034*/ 	.byte	0x00, 0xf4, 0x21, 0x00


	//----- nvinfo : EIATTR_KPARAM_INFO
	.align		4
.L_17:
        /*0038*/ 	.byte	0x04, 0x17
        /*003a*/ 	.short	(.L_19 - .L_18)
.L_18:
        /*003c*/ 	.word	0x00000000
        /*0040*/ 	.short	0x0003
        /*0042*/ 	.short	0x0018
        /*0044*/ 	.byte	0x00, 0xf4, 0x21, 0x00


	//----- nvinfo : EIATTR_KPARAM_INFO
	.align		4
.L_19:
        /*0048*/ 	.byte	0x04, 0x17
        /*004a*/ 	.short	(.L_21 - .L_20)
.L_20:
        /*004c*/ 	.word	0x00000000
        /*0050*/ 	.short	0x0002
        /*0052*/ 	.short	0x0010
        /*0054*/ 	.byte	0x00, 0xf4, 0x21, 0x00


	//----- nvinfo : EIATTR_KPARAM_INFO
	.align		4
.L_21:
        /*0058*/ 	.byte	0x04, 0x17
        /*005a*/ 	.short	(.L_23 - .L_22)
.L_22:
        /*005c*/ 	.word	0x00000000
        /*0060*/ 	.short	0x0001
        /*0062*/ 	.short	0x0008
        /*0064*/ 	.byte	0x00, 0xf4, 0x21, 0x00


	//----- nvinfo : EIATTR_KPARAM_INFO
	.align		4
.L_23:
        /*0068*/ 	.byte	0x04, 0x17
        /*006a*/ 	.short	(.L_25 - .L_24)
.L_24:
        /*006c*/ 	.word	0x00000000
        /*0070*/ 	.short	0x0000
        /*0072*/ 	.short	0x0000
        /*0074*/ 	.byte	0x00, 0xf4, 0x21, 0x00


	//----- nvinfo : EIATTR_SPARSE_MMA_MASK
	.align		4
.L_25:
        /*0078*/ 	.byte	0x03, 0x50
        /*007a*/ 	.short	0x0000


	//----- nvinfo : EIATTR_MAXREG_COUNT
	.align		4
        /*007c*/ 	.byte	0x03, 0x1b
        /*007e*/ 	.short	0x00ff


	//----- nvinfo : EIATTR_EXIT_INSTR_OFFSETS
	.align		4
        /*0080*/ 	.byte	0x04, 0x1c
        /*0082*/ 	.short	(.L_27 - .L_26)


	//   ....[0]....
.L_26:
        /*0084*/ 	.word	0x000003d0


	//----- nvinfo : EIATTR_REQNTID
	.align		4
.L_27:
        /*0088*/ 	.byte	0x04, 0x10
        /*008a*/ 	.short	(.L_29 - .L_28)
.L_28:
        /*008c*/ 	.word	0x00000080
        /*0090*/ 	.word	0x00000001
        /*0094*/ 	.word	0x00000001


	//----- nvinfo : EIATTR_CBANK_PARAM_SIZE
	.align		4
.L_29:
        /*0098*/ 	.byte	0x03, 0x19
        /*009a*/ 	.short	0x0034


	//----- nvinfo : EIATTR_PARAM_CBANK
	.align		4
        /*009c*/ 	.byte	0x04, 0x0a
        /*009e*/ 	.short	(.L_31 - .L_30)
	.align		4
.L_30:
        /*00a0*/ 	.word	index@(.nv.constant0.triton_poi_fused__native_batch_norm_legit_no_training_relu_15)
        /*00a4*/ 	.short	0x0210
        /*00a6*/ 	.short	0x0034


	//----- nvinfo : EIATTR_SW_WAR
	.align		4
.L_31:
        /*00a8*/ 	.byte	0x04, 0x36
        /*00aa*/ 	.short	(.L_33 - .L_32)
.L_32:
        /*00ac*/ 	.word	0x00000008
.L_33:


//--------------------- .nv.callgraph             --------------------------
	.section	.nv.callgraph,"",@"SHT_CUDA_CALLGRAPH"
	.align	4
	.sectionentsize	8
	.align		4
        /*0000*/ 	.word	0x00000000
	.align		4
        /*0004*/ 	.word	0xffffffff
	.align		4
        /*0008*/ 	.word	0x00000000
	.align		4
        /*000c*/ 	.word	0xfffffffe
	.align		4
        /*0010*/ 	.word	0x00000000
	.align		4
        /*0014*/ 	.word	0xfffffffd
	.align		4
        /*0018*/ 	.word	0x00000000
	.align		4
        /*001c*/ 	.word	0xfffffffc


//--------------------- .nv.constant4             --------------------------
	.section	.nv.constant4,"a",@progbits
	.align	8
	.align		8
.nv.constant4:
        /*0000*/ 	.dword	_$_str
	.align		8
        /*0008*/ 	.dword	_$_str_$_2


//--------------------- .text.triton_poi_fused__native_batch_norm_legit_no_training_relu_15 --------------------------
	.section	.text.triton_poi_fused__native_batch_norm_legit_no_training_relu_15,"ax",@progbits
	.align	128
        .global         triton_poi_fused__native_batch_norm_legit_no_training_relu_15
        .type           triton_poi_fused__native_batch_norm_legit_no_training_relu_15,@function
        .size           triton_poi_fused__native_batch_norm_legit_no_training_relu_15,(.L_x_1 - triton_poi_fused__native_batch_norm_legit_no_training_relu_15)
        .other          triton_poi_fused__native_batch_norm_legit_no_training_relu_15,@"STO_CUDA_ENTRY STV_DEFAULT"
triton_poi_fused__native_batch_norm_legit_no_training_relu_15:
.text.triton_poi_fused__native_batch_norm_legit_no_training_relu_15:
[----:B------:R-:W-:Y:S01]  /*0000*/  LDC R1, c[0x0][0x28] ;  /* 0x00000a00ff017b82 */ /* 0x000fe20000000800 */
[----:B------:R-:W1:Y:S07]  /*0010*/  S2R R0, SR_TID.X ;  /* 0x0000000000007919 */ /* 0x000e6e0000002100 */
[----:B------:R-:W2:Y:S01]  /*0020*/  LDC.64 R2, c[0x0][0x220] ;  /* 0x00008800ff027b82 */ /* 0x000ea20000000a00 */
[----:B------:R-:W-:Y:S01]  /*0030*/  ULDC.64 UR4, c[0x0][0x208] ;  /* 0x0000820000047ab9 */ /* 0x000fe20000000a00 */
[----:B------:R-:W3:Y:S06]  /*0040*/  S2R R7, SR_CTAID.X ;  /* 0x0000000000077919 */ /* 0x000eec0000002500 */
[----:B------:R-:W4:Y:S08]  /*0050*/  LDC.64 R8, c[0x0][0x228] ;  /* 0x00008a00ff087b82 */ /* 0x000f300000000a00 */
[----:B------:R-:W5:Y:S01]  /*0060*/  LDC.64 R10, c[0x0][0x230] ;  /* 0x00008c00ff0a7b82 */ /* 0x000f620000000a00 */
[----:B-1----:R-:W-:-:S02]  /*0070*/  SHF.L.U32 R0, R0, 0x1, RZ ;  /* 0x0000000100007819 */ /* 0x002fc400000006ff */
[----:B---3--:R-:W-:Y:S02]  /*0080*/  SHF.R.S32.HI R5, RZ, 0x17, R7 ;  /* 0x00000017ff057819 */ /* 0x008fe40000011407 */
[----:B------:R-:W-:Y:S02]  /*0090*/  LOP3.LUT R0, R0, 0xfe, RZ, 0xc0, !PT ;  /* 0x000000fe00007812 */ /* 0x000fe400078ec0ff */
[----:B------:R-:W-:Y:S02]  /*00a0*/  SGXT R5, R5, 0x1 ;  /* 0x000000010505781a */ /* 0x000fe40000000200 */
[----:B------:R-:W-:Y:S02]  /*00b0*/  LEA R0, R7, R0, 0x8 ;  /* 0x0000000007007211 */ /* 0x000fe400078e40ff */
[----:B------:R-:W1:Y:S02]  /*00c0*/  LDC.64 R6, c[0x0][0x218] ;  /* 0x00008600ff067b82 */ /* 0x000e640000000a00 */
[----:B------:R-:W-:-:S04]  /*00d0*/  LEA.HI R5, R5, R0, RZ, 0x6 ;  /* 0x0000000005057211 */ /* 0x000fc800078f30ff */
[----:B------:R-:W-:-:S04]  /*00e0*/  LOP3.LUT R5, R5, 0xffffffc0, RZ, 0xc0, !PT ;  /* 0xffffffc005057812 */ /* 0x000fc800078ec0ff */
[----:B------:R-:W-:Y:S02]  /*00f0*/  IADD3 R13, R0, -R5, RZ ;  /* 0x80000005000d7210 */ /* 0x000fe40007ffe0ff */
[----:B------:R-:W3:Y:S03]  /*0100*/  LDC.64 R4, c[0x0][0x210] ;  /* 0x00008400ff047b82 */ /* 0x000ee60000000a00 */
[----:B--2---:R-:W-:-:S06]  /*0110*/  IMAD.WIDE R2, R13, 0x4, R2 ;  /* 0x000000040d027825 */ /* 0x004fcc00078e0202 */
[----:B------:R-:W2:Y:S01]  /*0120*/  LDG.E.EL.64 R2, desc[UR4][R2.64] ;  /* 0x0000000402027981 */ /* 0x000ea2000c2e1b00 */
[----:B-1----:R-:W-:-:S04]  /*0130*/  IMAD.WIDE R6, R13, 0x4, R6 ;  /* 0x000000040d067825 */ /* 0x002fc800078e0206 */
[C---:B----4-:R-:W-:Y:S02]  /*0140*/  IMAD.WIDE R8, R13.reuse, 0x4, R8 ;  /* 0x000000040d087825 */ /* 0x050fe400078e0208 */
[----:B------:R-:W4:Y:S02]  /*0150*/  LDG.E.EL.64 R6, desc[UR4][R6.64] ;  /* 0x0000000406067981 */ /* 0x000f24000c2e1b00 */
[----:B-----5:R-:W-:Y:S02]  /*0160*/  IMAD.WIDE R10, R13, 0x4, R10 ;  /* 0x000000040d0a7825 */ /* 0x020fe400078e020a */
[----:B------:R-:W5:Y:S02]  /*0170*/  LDG.E.EL.64 R8, desc[UR4][R8.64] ;  /* 0x0000000408087981 */ /* 0x000f64000c2e1b00 */
[----:B---3--:R-:W-:Y:S02]  /*0180*/  IMAD.WIDE R4, R0, 0x4, R4 ;  /* 0x0000000400047825 */ /* 0x008fe400078e0204 */
[----:B------:R-:W5:Y:S04]  /*0190*/  LDG.E.EL.64 R10, desc[UR4][R10.64] ;  /* 0x000000040a0a7981 */ /* 0x000f68000c2e1b00 */
[----:B------:R-:W4:Y:S01]  /*01a0*/  LDG.E.64 R4, desc[UR4][R4.64] ;  /* 0x0000000404047981 */ /* 0x000f22000c1e1b00 */
[----:B------:R-:W-:Y:S01]  /*01b0*/  HFMA2.MMA R14, -RZ, RZ, 1.625, 0 ;  /* 0x3e800000ff0e7435 */ /* 0x000fe200000001ff */
[----:B--2---:R-:W-:Y:S01]  /*01c0*/  FADD R2, R2, 9.9999997473787516356e-06 ;  /* 0x3727c5ac02027421 */ /* 0x004fe20000000000 */
[----:B------:R-:W-:-:S03]  /*01d0*/  FADD R3, R3, 9.9999997473787516356e-06 ;  /* 0x3727c5ac03037421 */ /* 0x000fc60000000000 */
[----:B------:R-:W1:Y:S08]  /*01e0*/  MUFU.SQRT R12, R2 ;  /* 0x00000002000c7308 */ /* 0x000e700000002000 */
[----:B------:R2:W3:Y:S01]  /*01f0*/  MUFU.SQRT R13, R3 ;  /* 0x00000003000d7308 */ /* 0x0004e20000002000 */
[C---:B-1----:R-:W-:Y:S02]  /*0200*/  FSETP.GT.AND P0, PT, R12.reuse, 8.50705917302346158658e+37, PT ;  /* 0x7e8000000c00780b */ /* 0x042fe40003f04000 */
[----:B------:R-:W-:Y:S01]  /*0210*/  FSETP.GEU.AND P2, PT, R12, 1.175494350822287508e-38, PT ;  /* 0x008000000c00780b */ /* 0x000fe20003f4e000 */
[----:B--2---:R-:W1:Y:S01]  /*0220*/  LDC.64 R2, c[0x0][0x238] ;  /* 0x00008e00ff027b82 */ /* 0x004e620000000a00 */
[----:B---3--:R-:W-:-:S02]  /*0230*/  FSETP.GT.AND P1, PT, R13, 8.50705917302346158658e+37, PT ;  /* 0x7e8000000d00780b */ /* 0x008fc40003f24000 */
[----:B------:R-:W-:-:S07]  /*0240*/  FSETP.GEU.AND P3, PT, R13, 1.175494350822287508e-38, PT ;  /* 0x008000000d00780b */ /* 0x000fce0003f6e000 */
[----:B------:R-:W-:-:S04]  /*0250*/  @P0 FMUL R12, R12, 0.25 ;  /* 0x3e8000000c0c0820 */ /* 0x000fc80000400000 */
[----:B------:R-:W-:Y:S01]  /*0260*/  @!P2 FMUL R12, R12, 16777216 ;  /* 0x4b8000000c0ca820 */ /* 0x000fe20000400000 */
[----:B------:R-:W-:-:S04]  /*0270*/  @P1 FMUL R13, R13, 0.25 ;  /* 0x3e8000000d0d1820 */ /* 0x000fc80000400000 */
[----:B------:R-:W-:Y:S01]  /*0280*/  @!P3 FMUL R13, R13, 16777216 ;  /* 0x4b8000000d0db820 */ /* 0x000fe20000400000 */
[----:B------:R-:W2:Y:S01]  /*0290*/  MUFU.RCP R12, R12 ;  /* 0x0000000c000c7308 */ /* 0x000ea20000001000 */
[----:B------:R-:W-:-:S07]  /*02a0*/  FSEL R15, R14, 1, P0 ;  /* 0x3f8000000e0f7808 */ /* 0x000fce0000000000 */
[----:B------:R-:W3:Y:S01]  /*02b0*/  MUFU.RCP R13, R13 ;  /* 0x0000000d000d7308 */ /* 0x000ee20000001000 */
[----:B------:R-:W-:Y:S01]  /*02c0*/  FSEL R14, R14, 1, P1 ;  /* 0x3f8000000e0e7808 */ /* 0x000fe20000800000 */
[----:B------:R-:W-:-:S04]  /*02d0*/  @!P2 FMUL R15, R15, 16777216 ;  /* 0x4b8000000f0fa820 */ /* 0x000fc80000400000 */
[----:B------:R-:W-:Y:S01]  /*02e0*/  @!P3 FMUL R14, R14, 16777216 ;  /* 0x4b8000000e0eb820 */ /* 0x000fe20000400000 */
[----:B----4-:R-:W-:Y:S01]  /*02f0*/  FADD R5, R5, -R7 ;  /* 0x8000000705057221 */ /* 0x010fe20000000000 */
[----:B------:R-:W-:Y:S01]  /*0300*/  FADD R4, R4, -R6 ;  /* 0x8000000604047221 */ /* 0x000fe20000000000 */
[----:B--2---:R-:W-:Y:S01]  /*0310*/  FMUL R15, R12, R15 ;  /* 0x0000000f0c0f7220 */ /* 0x004fe20000400000 */
[----:B---3--:R-:W-:-:S03]  /*0320*/  FMUL R14, R13, R14 ;  /* 0x0000000e0d0e7220 */ /* 0x008fc60000400000 */
[----:B------:R-:W-:Y:S01]  /*0330*/  FMUL R15, R4, R15 ;  /* 0x0000000f040f7220 */ /* 0x000fe20000400000 */
[----:B------:R-:W-:-:S03]  /*0340*/  FMUL R14, R5, R14 ;  /* 0x0000000e050e7220 */ /* 0x000fc60000400000 */
[----:B-----5:R-:W-:Y:S01]  /*0350*/  FFMA R8, R8, R15, R10 ;  /* 0x0000000f08087223 */ /* 0x020fe2000000000a */
[----:B------:R-:W-:-:S04]  /*0360*/  FFMA R9, R9, R14, R11 ;  /* 0x0000000e09097223 */ /* 0x000fc8000000000b */
[----:B------:R-:W-:Y:S02]  /*0370*/  FSETP.GEU.AND P0, PT, R8, RZ, PT ;  /* 0x000000ff0800720b */ /* 0x000fe40003f0e000 */
[C---:B------:R-:W-:Y:S01]  /*0380*/  FSETP.GEU.AND P1, PT, R9.reuse, RZ, PT ;  /* 0x000000ff0900720b */ /* 0x040fe20003f2e000 */
[----:B-1----:R-:W-:Y:S01]  /*0390*/  IMAD.WIDE R2, R0, 0x4, R2 ;  /* 0x0000000400027825 */ /* 0x002fe200078e0202 */
[----:B------:R-:W-:Y:S02]  /*03a0*/  FSEL R8, R8, RZ, P0 ;  /* 0x000000ff08087208 */ /* 0x000fe40000000000 */
[----:B------:R-:W-:-:S05]  /*03b0*/  FSEL R9, R9, RZ, P1 ;  /* 0x000000ff09097208 */ /* 0x000fca0000800000 */
[----:B------:R-:W-:Y:S01]  /*03c0*/  STG.E.64 desc[UR4][R2.64], R8 ;  /* 0x0000000802007986 */ /* 0x000fe2000c101b04 */
[----:B------:R-:W-:Y:S05]  /*03d0*/  EXIT ;  /* 0x000000000000794d */ /* 0x000fea0003800000 */
.L_x_0:
[----:B------:R-:W-:-:S00]  /*03e0*/  BRA `(.L_x_0) ;  /* 0xfffffffc00fc7947 */ /* 0x000fc0000383ffff */
[----:B------:R-:W-:-:S00]  /*03f0*/  NOP ;  /* 0x0000000000007918 */ /* 0x000fc00000000000 */
        /* <DEDUP_REMOVED lines=8> */
.L_x_1:


//--------------------- .nv.global.init           --------------------------
	.section	.nv.global.init,"aw",@progbits
.nv.global.init:
	.type		_$_str,@object
	.size		_$_str,(_$_str_$_2 - _$_str)
_$_str:
        /*0000*/ 	.byte	0x5f, 0x5f, 0x43, 0x55, 0x44, 0x41, 0x5f, 0x46, 0x54, 0x5a, 0x00
	.type		_$_str_$_2,@object
	.size		_$_str_$_2,(.L_1 - _$_str_$_2)
_$_str_$_2:
        /*000b*/ 	.byte	0x5f, 0x5f, 0x43, 0x55, 0x44, 0x41, 0x5f, 0x50, 0x52, 0x45, 0x43, 0x5f, 0x53, 0x51, 0x52, 0x54
        /*001b*/ 	.byte	0x00
.L_1:


//--------------------- .nv.constant0.triton_poi_fused__native_batch_norm_legit_no_training_relu_15 --------------------------
	.section	.nv.constant0.triton_poi_fused__native_batch_norm_legit_no_training_relu_15,"a",@progbits
	.sectionflags	@""
	.align	4
.nv.constant0.triton_poi_fused__native_batch_norm_legit_no_training_relu_15:
	.zero		580
